	.headerflags	@"EF_CUDA_TEXMODE_UNIFIED EF_CUDA_64BIT_ADDRESS EF_CUDA_ACCELERATORS EF_CUDA_SM90 EF_CUDA_VIRTUAL_SM(EF_CUDA_SM90)"
	.elftype	@"ET_EXEC"


//--------------------- .nv.info                  --------------------------
	.section	.nv.info,"",@"SHT_CUDA_INFO"
	.align	4


	//----- nvinfo : EIATTR_REGCOUNT
	.align		4
        /*0000*/ 	.byte	0x04, 0x2f
        /*0002*/ 	.short	(.L_3 - .L_2)
	.align		4
.L_2:
        /*0004*/ 	.word	index@(triton_poi_fused__native_batch_norm_legit_no_training_leaky_relu_5)
        /*0008*/ 	.word	0x00000010


	//----- nvinfo : EIATTR_MIN_STACK_SIZE
	.align		4
.L_3:
        /*000c*/ 	.byte	0x04, 0x12
        /*000e*/ 	.short	(.L_5 - .L_4)
	.align		4
.L_4:
        /*0010*/ 	.word	index@(triton_poi_fused__native_batch_norm_legit_no_training_leaky_relu_5)
        /*0014*/ 	.word	0x00000000


	//----- nvinfo : EIATTR_FRAME_SIZE
	.align		4
.L_5:
        /*0018*/ 	.byte	0x04, 0x11
        /*001a*/ 	.short	(.L_7 - .L_6)
	.align		4
.L_6:
        /*001c*/ 	.word	index@(triton_poi_fused__native_batch_norm_legit_no_training_leaky_relu_5)
        /*0020*/ 	.word	0x00000000


	//----- nvinfo : EIATTR_MIN_STACK_SIZE
	.align		4
.L_7:
        /*0024*/ 	.byte	0x04, 0x12
        /*0026*/ 	.short	(.L_9 - .L_8)
	.align		4
.L_8:
        /*0028*/ 	.word	index@(triton_poi_fused__native_batch_norm_legit_no_training_leaky_relu_5)
        /*002c*/ 	.word	0x00000000
.L_9:


//--------------------- .nv.info.triton_poi_fused__native_batch_norm_legit_no_training_leaky_relu_5 --------------------------
	.section	.nv.info.triton_poi_fused__native_batch_norm_legit_no_training_leaky_relu_5,"",@"SHT_CUDA_INFO"
	.sectionflags	@""
	.align	4


	//----- nvinfo : EIATTR_CUDA_API_VERSION
	.align		4
        /*0000*/ 	.byte	0x04, 0x37
        /*0002*/ 	.short	(.L_11 - .L_10)
.L_10:
        /*0004*/ 	.word	0x0000007c


	//----- nvinfo : EIATTR_KPARAM_INFO
	.align		4
.L_11:
        /*0008*/ 	.byte	0x04, 0x17
        /*000a*/ 	.short	(.L_13 - .L_12)
.L_12:
        /*000c*/ 	.word	0x00000000
        /*0010*/ 	.short	0x0006
        /*0012*/ 	.short	0x0030
        /*0014*/ 	.byte	0x00, 0xf0, 0x11, 0x00


	//----- nvinfo : EIATTR_KPARAM_INFO
	.align		4
.L_13:
        /*0018*/ 	.byte	0x04, 0x17
        /*001a*/ 	.short	(.L_15 - .L_14)
.L_14:
        /*001c*/ 	.word	0x00000000
        /*0020*/ 	.short	0x0005
        /*0022*/ 	.short	0x0028
        /*0024*/ 	.byte	0x00, 0xf4, 0x21, 0x00


	//----- nvinfo : EIATTR_KPARAM_INFO
	.align		4
.L_15:
        /*0028*/ 	.byte	0x04, 0x17
        /*002a*/ 	.short	(.L_17 - .L_16)
.L_16:
        /*002c*/ 	.word	0x00000000
        /*0030*/ 	.short	0x0004
        /*0032*/ 	.short	0x0020
        /*0034*/ 	.byte	0x00, 0xf4, 0x21, 0x00


	//----- nvinfo : EIATTR_KPARAM_INFO
	.align		4
.L_17:
        /*0038*/ 	.byte	0x04, 0x17
        /*003a*/ 	.short	(.L_19 - .L_18)
.L_18:
        /*003c*/ 	.word	0x00000000
        /*0040*/ 	.short	0x0003
        /*0042*/ 	.short	0x0018
        /*0044*/ 	.byte	0x00, 0xf4, 0x21, 0x00


	//----- nvinfo : EIATTR_KPARAM_INFO
	.align		4
.L_19:
        /*0048*/ 	.byte	0x04, 0x17
        /*004a*/ 	.short	(.L_21 - .L_20)
.L_20:
        /*004c*/ 	.word	0x00000000
        /*0050*/ 	.short	0x0002
        /*0052*/ 	.short	0x0010
        /*0054*/ 	.byte	0x00, 0xf4, 0x21, 0x00


	//----- nvinfo : EIATTR_KPARAM_INFO
	.align		4
.L_21:
        /*0058*/ 	.byte	0x04, 0x17
        /*005a*/ 	.short	(.L_23 - .L_22)
.L_22:
        /*005c*/ 	.word	0x00000000
        /*0060*/ 	.short	0x0001
        /*0062*/ 	.short	0x0008
        /*0064*/ 	.byte	0x00, 0xf4, 0x21, 0x00


	//----- nvinfo : EIATTR_KPARAM_INFO
	.align		4
.L_23:
        /*0068*/ 	.byte	0x04, 0x17
        /*006a*/ 	.short	(.L_25 - .L_24)
.L_24:
        /*006c*/ 	.word	0x00000000
        /*0070*/ 	.short	0x0000
        /*0072*/ 	.short	0x0000
        /*0074*/ 	.byte	0x00, 0xf4, 0x21, 0x00


	//----- nvinfo : EIATTR_SPARSE_MMA_MASK
	.align		4
.L_25:
        /*0078*/ 	.byte	0x03, 0x50
        /*007a*/ 	.short	0x0000


	//----- nvinfo : EIATTR_MAXREG_COUNT
	.align		4
        /*007c*/ 	.byte	0x03, 0x1b
        /*007e*/ 	.short	0x00ff


	//----- nvinfo : EIATTR_EXIT_INSTR_OFFSETS
	.align		4
        /*0080*/ 	.byte	0x04, 0x1c
        /*0082*/ 	.short	(.L_27 - .L_26)


	//   ....[0]....
.L_26:
        /*0084*/ 	.word	0x00000360


	//----- nvinfo : EIATTR_REQNTID
	.align		4
.L_27:
        /*0088*/ 	.byte	0x04, 0x10
        /*008a*/ 	.short	(.L_29 - .L_28)
.L_28:
        /*008c*/ 	.word	0x00000080
        /*0090*/ 	.word	0x00000001
        /*0094*/ 	.word	0x00000001


	//----- nvinfo : EIATTR_CBANK_PARAM_SIZE
	.align		4
.L_29:
        /*0098*/ 	.byte	0x03, 0x19
        /*009a*/ 	.short	0x0034


	//----- nvinfo : EIATTR_PARAM_CBANK
	.align		4
        /*009c*/ 	.byte	0x04, 0x0a
        /*009e*/ 	.short	(.L_31 - .L_30)
	.align		4
.L_30:
        /*00a0*/ 	.word	index@(.nv.constant0.triton_poi_fused__native_batch_norm_legit_no_training_leaky_relu_5)
        /*00a4*/ 	.short	0x0210
        /*00a6*/ 	.short	0x0034


	//----- nvinfo : EIATTR_SW_WAR
	.align		4
.L_31:
        /*00a8*/ 	.byte	0x04, 0x36
        /*00aa*/ 	.short	(.L_33 - .L_32)
.L_32:
        /*00ac*/ 	.word	0x00000008
.L_33:


//--------------------- .nv.callgraph             --------------------------
	.section	.nv.callgraph,"",@"SHT_CUDA_CALLGRAPH"
	.align	4
	.sectionentsize	8
	.align		4
        /*0000*/ 	.word	0x00000000
	.align		4
        /*0004*/ 	.word	0xffffffff
	.align		4
        /*0008*/ 	.word	0x00000000
	.align		4
        /*000c*/ 	.word	0xfffffffe
	.align		4
        /*0010*/ 	.word	0x00000000
	.align		4
        /*0014*/ 	.word	0xfffffffd
	.align		4
        /*0018*/ 	.word	0x00000000
	.align		4
        /*001c*/ 	.word	0xfffffffc


//--------------------- .nv.constant4             --------------------------
	.section	.nv.constant4,"a",@progbits
	.align	8
	.align		8
.nv.constant4:
        /*0000*/ 	.dword	_$_str
	.align		8
        /*0008*/ 	.dword	_$_str_$_2


//--------------------- .text.triton_poi_fused__native_batch_norm_legit_no_training_leaky_relu_5 --------------------------
	.section	.text.triton_poi_fused__native_batch_norm_legit_no_training_leaky_relu_5,"ax",@progbits
	.align	128
        .global         triton_poi_fused__native_batch_norm_legit_no_training_leaky_relu_5
        .type           triton_poi_fused__native_batch_norm_legit_no_training_leaky_relu_5,@function
        .size           triton_poi_fused__native_batch_norm_legit_no_training_leaky_relu_5,(.L_x_1 - triton_poi_fused__native_batch_norm_legit_no_training_leaky_relu_5)
        .other          triton_poi_fused__native_batch_norm_legit_no_training_leaky_relu_5,@"STO_CUDA_ENTRY STV_DEFAULT"
triton_poi_fused__native_batch_norm_legit_no_training_leaky_relu_5:
.text.triton_poi_fused__native_batch_norm_legit_no_training_leaky_relu_5:
[----:B------:R-:W-:Y:S01]  /*0000*/  LDC R1, c[0x0][0x28] ;  /* 0x00000a00ff017b82 */ /* 0x000fe20000000800 */
[----:B------:R-:W1:Y:S07]  /*0010*/  S2R R0, SR_TID.X ;  /* 0x0000000000007919 */ /* 0x000e6e0000002100 */
[----:B------:R-:W2:Y:S01]  /*0020*/  LDC.64 R6, c[0x0][0x228] ;  /* 0x00008a00ff067b82 */ /* 0x000ea20000000a00 */
[----:B------:R-:W-:Y:S01]  /*0030*/  ULDC.64 UR4, c[0x0][0x208] ;  /* 0x0000820000047ab9 */ /* 0x000fe20000000a00 */
[----:B------:R-:W3:Y:S06]  /*0040*/  S2R R5, SR_CTAID.X ;  /* 0x0000000000057919 */ /* 0x000eec0000002500 */
[----:B------:R-:W4:Y:S08]  /*0050*/  LDC.64 R8, c[0x0][0x230] ;  /* 0x00008c00ff087b82 */ /* 0x000f300000000a00 */
[----:B------:R-:W5:Y:S01]  /*0060*/  LDC.64 R10, c[0x0][0x238] ;  /* 0x00008e00ff0a7b82 */ /* 0x000f620000000a00 */
[----:B-1----:R-:W-:-:S02]  /*0070*/  SHF.L.U32 R0, R0, 0x1, RZ ;  /* 0x0000000100007819 */ /* 0x002fc400000006ff */
[----:B---3--:R-:W-:Y:S02]  /*0080*/  SHF.R.S32.HI R3, RZ, 0x17, R5 ;  /* 0x00000017ff037819 */ /* 0x008fe40000011405 */
[----:B------:R-:W-:Y:S02]  /*0090*/  LOP3.LUT R0, R0, 0xfe, RZ, 0xc0, !PT ;  /* 0x000000fe00007812 */ /* 0x000fe400078ec0ff */
[----:B------:R-:W-:Y:S02]  /*00a0*/  SGXT R3, R3, 0x1 ;  /* 0x000000010303781a */ /* 0x000fe40000000200 */
[----:B------:R-:W-:Y:S02]  /*00b0*/  LEA R0, R5, R0, 0x8 ;  /* 0x0000000005007211 */ /* 0x000fe400078e40ff */
[----:B------:R-:W1:Y:S02]  /*00c0*/  LDC.64 R4, c[0x0][0x220] ;  /* 0x00008800ff047b82 */ /* 0x000e640000000a00 */
[----:B------:R-:W-:-:S04]  /*00d0*/  LEA.HI R3, R3, R0, RZ, 0x4 ;  /* 0x0000000003037211 */ /* 0x000fc800078f20ff */
[--C-:B------:R-:W-:Y:S02]  /*00e0*/  SHF.R.S32.HI R2, RZ, 0x4, R3.reuse ;  /* 0x00000004ff027819 */ /* 0x100fe40000011403 */
[----:B------:R-:W-:-:S04]  /*00f0*/  SHF.R.S32.HI R3, RZ, 0x1f, R3 ;  /* 0x0000001fff037819 */ /* 0x000fc80000011403 */
[----:B------:R-:W-:-:S04]  /*0100*/  LEA.HI R3, R3, R2, RZ, 0x9 ;  /* 0x0000000203037211 */ /* 0x000fc800078f48ff */
[----:B------:R-:W-:-:S04]  /*0110*/  LOP3.LUT R3, R3, 0xfffffe00, RZ, 0xc0, !PT ;  /* 0xfffffe0003037812 */ /* 0x000fc800078ec0ff */
[----:B------:R-:W-:Y:S02]  /*0120*/  IADD3 R13, R2, -R3, RZ ;  /* 0x80000003020d7210 */ /* 0x000fe40007ffe0ff */
[----:B------:R-:W3:Y:S03]  /*0130*/  LDC.64 R2, c[0x0][0x218] ;  /* 0x00008600ff027b82 */ /* 0x000ee60000000a00 */
[----:B--2---:R-:W-:-:S06]  /*0140*/  IMAD.WIDE R6, R13, 0x4, R6 ;  /* 0x000000040d067825 */ /* 0x004fcc00078e0206 */
[----:B------:R-:W2:Y:S01]  /*0150*/  LDG.E.EL R6, desc[UR4][R6.64] ;  /* 0x0000000406067981 */ /* 0x000ea2000c2e1900 */
[----:B-1----:R-:W-:-:S06]  /*0160*/  IMAD.WIDE R4, R13, 0x4, R4 ;  /* 0x000000040d047825 */ /* 0x002fcc00078e0204 */
[----:B------:R-:W2:Y:S01]  /*0170*/  LDG.E.EL R4, desc[UR4][R4.64] ;  /* 0x0000000404047981 */ /* 0x000ea2000c2e1900 */
[----:B---3--:R-:W-:-:S06]  /*0180*/  IMAD.WIDE R2, R0, 0x4, R2 ;  /* 0x0000000400027825 */ /* 0x008fcc00078e0202 */
[----:B------:R-:W3:Y:S01]  /*0190*/  LDG.E.64 R2, desc[UR4][R2.64] ;  /* 0x0000000402027981 */ /* 0x000ee2000c1e1b00 */
[----:B----4-:R-:W-:-:S04]  /*01a0*/  IMAD.WIDE R8, R13, 0x4, R8 ;  /* 0x000000040d087825 */ /* 0x010fc800078e0208 */
[----:B-----5:R-:W-:Y:S02]  /*01b0*/  IMAD.WIDE R10, R13, 0x4, R10 ;  /* 0x000000040d0a7825 */ /* 0x020fe400078e020a */
[----:B------:R-:W4:Y:S04]  /*01c0*/  LDG.E.EL R8, desc[UR4][R8.64] ;  /* 0x0000000408087981 */ /* 0x000f28000c2e1900 */
[----:B------:R-:W4:Y:S01]  /*01d0*/  LDG.E.EL R11, desc[UR4][R10.64] ;  /* 0x000000040a0b7981 */ /* 0x000f22000c2e1900 */
[----:B------:R-:W-:Y:S01]  /*01e0*/  HFMA2.MMA R12, -RZ, RZ, 1.625, 0 ;  /* 0x3e800000ff0c7435 */ /* 0x000fe200000001ff */
[----:B--2---:R-:W-:-:S04]  /*01f0*/  FADD R6, R6, 9.9999997473787516356e-06 ;  /* 0x3727c5ac06067421 */ /* 0x004fc80000000000 */
[----:B------:R-:W1:Y:S02]  /*0200*/  MUFU.SQRT R7, R6 ;  /* 0x0000000600077308 */ /* 0x000e640000002000 */
[C---:B-1----:R-:W-:Y:S02]  /*0210*/  FSETP.GT.AND P0, PT, R7.reuse, 8.50705917302346158658e+37, PT ;  /* 0x7e8000000700780b */ /* 0x042fe40003f04000 */
[----:B------:R-:W-:-:S11]  /*0220*/  FSETP.GEU.AND P1, PT, R7, 1.175494350822287508e-38, PT ;  /* 0x008000000700780b */ /* 0x000fd60003f2e000 */
[----:B------:R-:W-:-:S04]  /*0230*/  @P0 FMUL R7, R7, 0.25 ;  /* 0x3e80000007070820 */ /* 0x000fc80000400000 */
[----:B------:R-:W-:-:S06]  /*0240*/  @!P1 FMUL R7, R7, 16777216 ;  /* 0x4b80000007079820 */ /* 0x000fcc0000400000 */
[----:B------:R-:W1:Y:S01]  /*0250*/  MUFU.RCP R7, R7 ;  /* 0x0000000700077308 */ /* 0x000e620000001000 */
[----:B------:R-:W-:Y:S01]  /*0260*/  FSEL R12, R12, 1, P0 ;  /* 0x3f8000000c0c7808 */ /* 0x000fe20000000000 */
[----:B---3--:R-:W-:-:S04]  /*0270*/  FADD R5, R3, -R4 ;  /* 0x8000000403057221 */ /* 0x008fc80000000000 */
[----:B------:R-:W-:Y:S01]  /*0280*/  @!P1 FMUL R12, R12, 16777216 ;  /* 0x4b8000000c0c9820 */ /* 0x000fe20000400000 */
[----:B------:R-:W-:Y:S02]  /*0290*/  FADD R4, R2, -R4 ;  /* 0x8000000402047221 */ /* 0x000fe40000000000 */
[----:B------:R-:W2:Y:S01]  /*02a0*/  LDC.64 R2, c[0x0][0x210] ;  /* 0x00008400ff027b82 */ /* 0x000ea20000000a00 */
[----:B-1----:R-:W-:-:S04]  /*02b0*/  FMUL R12, R7, R12 ;  /* 0x0000000c070c7220 */ /* 0x002fc80000400000 */
[-C--:B------:R-:W-:Y:S01]  /*02c0*/  FMUL R4, R4, R12.reuse ;  /* 0x0000000c04047220 */ /* 0x080fe20000400000 */
[----:B------:R-:W-:-:S03]  /*02d0*/  FMUL R12, R5, R12 ;  /* 0x0000000c050c7220 */ /* 0x000fc60000400000 */
[C-C-:B----4-:R-:W-:Y:S01]  /*02e0*/  FFMA R4, R8.reuse, R4, R11.reuse ;  /* 0x0000000408047223 */ /* 0x150fe2000000000b */
[----:B------:R-:W-:-:S04]  /*02f0*/  FFMA R5, R8, R12, R11 ;  /* 0x0000000c08057223 */ /* 0x000fc8000000000b */
[----:B------:R-:W-:Y:S02]  /*0300*/  FSETP.GT.AND P0, PT, R4, RZ, PT ;  /* 0x000000ff0400720b */ /* 0x000fe40003f04000 */
[----:B------:R-:W-:Y:S01]  /*0310*/  FSETP.GT.AND P1, PT, R5, RZ, PT ;  /* 0x000000ff0500720b */ /* 0x000fe20003f24000 */
[----:B--2---:R-:W-:-:S10]  /*0320*/  IMAD.WIDE R2, R0, 0x4, R2 ;  /* 0x0000000400027825 */ /* 0x004fd400078e0202 */
[----:B------:R-:W-:Y:S02]  /*0330*/  @!P0 FMUL R4, R4, 0.10000000149011611938 ;  /* 0x3dcccccd04048820 */ /* 0x000fe40000400000 */
[----:B------:R-:W-:-:S05]  /*0340*/  @!P1 FMUL R5, R5, 0.10000000149011611938 ;  /* 0x3dcccccd05059820 */ /* 0x000fca0000400000 */
[----:B------:R-:W-:Y:S01]  /*0350*/  STG.E.64 desc[UR4][R2.64], R4 ;  /* 0x0000000402007986 */ /* 0x000fe2000c101b04 */
[----:B------:R-:W-:Y:S05]  /*0360*/  EXIT ;  /* 0x000000000000794d */ /* 0x000fea0003800000 */
.L_x_0:
[----:B------:R-:W-:-:S00]  /*0370*/  BRA `(.L_x_0) ;  /* 0xfffffffc00fc7947 */ /* 0x000fc0000383ffff */
[----:B------:R-:W-:-:S00]  /*0380*/  NOP ;  /* 0x0000000000007918 */ /* 0x000fc00000000000 */
[----:B------:R-:W-:-:S00]  /*0390*/  NOP ;  /* 0x0000000000007918 */ /* 0x000fc00000000000 */
[----:B------:R-:W-:-:S00]  /*03a0*/  NOP ;  /* 0x0000000000007918 */ /* 0x000fc00000000000 */
[----:B------:R-:W-:-:S00]  /*03b0*/  NOP ;  /* 0x0000000000007918 */ /* 0x000fc00000000000 */
[----:B------:R-:W-:-:S00]  /*03c0*/  NOP ;  /* 0x0000000000007918 */ /* 0x000fc00000000000 */
[----:B------:R-:W-:-:S00]  /*03d0*/  NOP ;  /* 0x0000000000007918 */ /* 0x000fc00000000000 */
[----:B------:R-:W-:-:S00]  /*03e0*/  NOP ;  /* 0x0000000000007918 */ /* 0x000fc00000000000 */
[----:B------:R-:W-:-:S00]  /*03f0*/  NOP ;  /* 0x0000000000007918 */ /* 0x000fc00000000000 */
.L_x_1:


//--------------------- .nv.global.init           --------------------------
	.section	.nv.global.init,"aw",@progbits
.nv.global.init:
	.type		_$_str,@object
	.size		_$_str,(_$_str_$_2 - _$_str)
_$_str:
        /*0000*/ 	.byte	0x5f, 0x5f, 0x43, 0x55, 0x44, 0x41, 0x5f, 0x46, 0x54, 0x5a, 0x00
	.type		_$_str_$_2,@object
	.size		_$_str_$_2,(.L_1 - _$_str_$_2)
_$_str_$_2:
        /*000b*/ 	.byte	0x5f, 0x5f, 0x43, 0x55, 0x44, 0x41, 0x5f, 0x50, 0x52, 0x45, 0x43, 0x5f, 0x53, 0x51, 0x52, 0x54
        /*001b*/ 	.byte	0x00
.L_1:


//--------------------- .nv.constant0.triton_poi_fused__native_batch_norm_legit_no_training_leaky_relu_5 --------------------------
	.section	.nv.constant0.triton_poi_fused__native_batch_norm_legit_no_training_leaky_relu_5,"a",@progbits
	.sectionflags	@""
	.align	4
.nv.constant0.triton_poi_fused__native_batch_norm_legit_no_training_leaky_relu_5:
	.zero		580
